//
// Generated by NVIDIA NVVM Compiler
//
// Compiler Build ID: CL-36424714
// Cuda compilation tools, release 13.0, V13.0.88
// Based on NVVM 20.0.0
//

.version 9.0
.target sm_100
.address_size 64

	// .globl	dt_x_real

.visible .entry dt_x_real(
	.param .u64 .ptr .align 1 dt_x_real_param_0,
	.param .u64 .ptr .align 1 dt_x_real_param_1,
	.param .u32 dt_x_real_param_2,
	.param .u32 dt_x_real_param_3,
	.param .u32 dt_x_real_param_4,
	.param .u32 dt_x_real_param_5
)
{
	.reg .pred 	%p<9>;
	.reg .b32 	%r<22>;
	.reg .b32 	%f<10>;
	.reg .b64 	%rd<17>;

	ld.param.u64 	%rd3, [dt_x_real_param_0];
	ld.param.u64 	%rd4, [dt_x_real_param_1];
	ld.param.u32 	%r5, [dt_x_real_param_2];
	ld.param.u32 	%r8, [dt_x_real_param_3];
	ld.param.u32 	%r9, [dt_x_real_param_4];
	ld.param.u32 	%r7, [dt_x_real_param_5];
	cvta.to.global.u64 	%rd1, %rd3;
	cvta.to.global.u64 	%rd2, %rd4;
	mov.u32 	%r10, %tid.x;
	mov.u32 	%r11, %ctaid.x;
	mov.u32 	%r12, %ntid.x;
	mad.lo.s32 	%r1, %r11, %r12, %r10;
	mov.u32 	%r13, %tid.y;
	mov.u32 	%r14, %ctaid.y;
	mov.u32 	%r15, %ntid.y;
	mad.lo.s32 	%r16, %r14, %r15, %r13;
	mov.u32 	%r17, %tid.z;
	mov.u32 	%r18, %ctaid.z;
	mov.u32 	%r19, %ntid.z;
	mad.lo.s32 	%r3, %r18, %r19, %r17;
	setp.ge.u32 	%p1, %r1, %r5;
	setp.ge.u32 	%p2, %r16, %r8;
	or.pred  	%p3, %p1, %p2;
	setp.ge.u32 	%p4, %r3, %r9;
	or.pred  	%p5, %p3, %p4;
	@%p5 bra 	$L__BB0_8;
	mad.lo.s32 	%r20, %r8, %r3, %r16;
	mad.lo.s32 	%r4, %r20, %r5, %r1;
	setp.ne.s32 	%p6, %r1, 0;
	@%p6 bra 	$L__BB0_5;
	setp.eq.s32 	%p8, %r7, 0;
	@%p8 bra 	$L__BB0_4;
	mul.wide.u32 	%rd11, %r4, 4;
	add.s64 	%rd12, %rd2, %rd11;
	ld.global.f32 	%f5, [%rd12];
	ld.global.f32 	%f6, [%rd12+4];
	sub.f32 	%f7, %f5, %f6;
	add.s64 	%rd13, %rd1, %rd11;
	st.global.f32 	[%rd13], %f7;
	bra.uni 	$L__BB0_8;
$L__BB0_4:
	mul.wide.u32 	%rd14, %r4, 4;
	add.s64 	%rd15, %rd2, %rd14;
	ld.global.f32 	%f8, [%rd15+4];
	neg.f32 	%f9, %f8;
	add.s64 	%rd16, %rd1, %rd14;
	st.global.f32 	[%rd16], %f9;
	bra.uni 	$L__BB0_8;
$L__BB0_5:
	add.s32 	%r21, %r5, -1;
	setp.ne.s32 	%p7, %r1, %r21;
	@%p7 bra 	$L__BB0_7;
	mul.wide.u32 	%rd8, %r4, 4;
	add.s64 	%rd9, %rd2, %rd8;
	ld.global.f32 	%f4, [%rd9];
	add.s64 	%rd10, %rd1, %rd8;
	st.global.f32 	[%rd10], %f4;
	bra.uni 	$L__BB0_8;
$L__BB0_7:
	mul.wide.u32 	%rd5, %r4, 4;
	add.s64 	%rd6, %rd2, %rd5;
	ld.global.f32 	%f1, [%rd6];
	ld.global.f32 	%f2, [%rd6+4];
	sub.f32 	%f3, %f1, %f2;
	add.s64 	%rd7, %rd1, %rd5;
	st.global.f32 	[%rd7], %f3;
$L__BB0_8:
	ret;

}


// ===== COMPILED SASS (sm_100) =====

	.target	sm_100

	.elftype	@"ET_EXEC"


//--------------------- .note.nv.tkinfo           --------------------------
	.section	.note.nv.tkinfo,"",@"SHT_NOTE"
	.sectionflags	@"SHF_NOTE_NV_TKINFO"
	.tkinfo
        /*0018*/ 	.word	0x00000002
        /*0030*/ 	.string	""
        /*0030*/ 	.string	"ptxas"
        /*0030*/ 	.string	"Cuda compilation tools, release 13.0, V13.0.88"
        /*0030*/ 	.string	"Build cuda_13.0.r13.0/compiler.36424714_0"
        /*0030*/ 	.string	"-arch sm_100 -m 64 "



//--------------------- .note.nv.cuinfo           --------------------------
	.section	.note.nv.cuinfo,"",@"SHT_NOTE"
	.sectionflags	@"SHF_NOTE_NV_CUINFO"
        /*0018*/ 	.short	0x0002
        /*001a*/ 	.short	0x0064
        /*001c*/ 	.short	0x0082
	.zero		2


//--------------------- .nv.info                  --------------------------
	.section	.nv.info,"",@"SHT_CUDA_INFO"
	.align	4


	//----- nvinfo : EIATTR_REGCOUNT
	.align		4
        /*0000*/ 	.byte	0x04, 0x2f
        /*0002*/ 	.short	(.L_1 - .L_0)
	.align		4
.L_0:
        /*0004*/ 	.word	index@(dt_x_real)
        /*0008*/ 	.word	0x0000000a


	//----- nvinfo : EIATTR_FRAME_SIZE
	.align		4
.L_1:
        /*000c*/ 	.byte	0x04, 0x11
        /*000e*/ 	.short	(.L_3 - .L_2)
	.align		4
.L_2:
        /*0010*/ 	.word	index@(dt_x_real)
        /*0014*/ 	.word	0x00000000


	//----- nvinfo : EIATTR_MIN_STACK_SIZE
	.align		4
.L_3:
        /*0018*/ 	.byte	0x04, 0x12
        /*001a*/ 	.short	(.L_5 - .L_4)
	.align		4
.L_4:
        /*001c*/ 	.word	index@(dt_x_real)
        /*0020*/ 	.word	0x00000000
.L_5:


//--------------------- .nv.compat                --------------------------
	.section	.nv.compat,"",@"SHT_CUDA_COMPAT_INFO"
	.align	4
        /*0000*/ 	.byte	0x02, 0x09, 0x00, 0x00, 0x02, 0x02, 0x01, 0x00, 0x02, 0x05, 0x05, 0x00, 0x03, 0x07, 0x01, 0x01
        /*0010*/ 	.byte	0x02, 0x03, 0x00, 0x00, 0x02, 0x06, 0x01, 0x00, 0x04, 0x0b, 0x08, 0x00, 0x09, 0x00, 0x00, 0x00
        /*0020*/ 	.byte	0x00, 0x00, 0x00, 0x00


//--------------------- .nv.info.dt_x_real        --------------------------
	.section	.nv.info.dt_x_real,"",@"SHT_CUDA_INFO"
	.sectionflags	@""
	.align	4


	//----- nvinfo : EIATTR_CUDA_API_VERSION
	.align		4
        /*0000*/ 	.byte	0x04, 0x37
        /*0002*/ 	.short	(.L_7 - .L_6)
.L_6:
        /*0004*/ 	.word	0x00000082


	//----- nvinfo : EIATTR_KPARAM_INFO
	.align		4
.L_7:
        /*0008*/ 	.byte	0x04, 0x17
        /*000a*/ 	.short	(.L_9 - .L_8)
.L_8:
        /*000c*/ 	.word	0x00000000
        /*0010*/ 	.short	0x0005
        /*0012*/ 	.short	0x001c
        /*0014*/ 	.byte	0x00, 0xf0, 0x11, 0x00


	//----- nvinfo : EIATTR_KPARAM_INFO
	.align		4
.L_9:
        /*0018*/ 	.byte	0x04, 0x17
        /*001a*/ 	.short	(.L_11 - .L_10)
.L_10:
        /*001c*/ 	.word	0x00000000
        /*0020*/ 	.short	0x0004
        /*0022*/ 	.short	0x0018
        /*0024*/ 	.byte	0x00, 0xf0, 0x11, 0x00


	//----- nvinfo : EIATTR_KPARAM_INFO
	.align		4
.L_11:
        /*0028*/ 	.byte	0x04, 0x17
        /*002a*/ 	.short	(.L_13 - .L_12)
.L_12:
        /*002c*/ 	.word	0x00000000
        /*0030*/ 	.short	0x0003
        /*0032*/ 	.short	0x0014
        /*0034*/ 	.byte	0x00, 0xf0, 0x11, 0x00


	//----- nvinfo : EIATTR_KPARAM_INFO
	.align		4
.L_13:
        /*0038*/ 	.byte	0x04, 0x17
        /*003a*/ 	.short	(.L_15 - .L_14)
.L_14:
        /*003c*/ 	.word	0x00000000
        /*0040*/ 	.short	0x0002
        /*0042*/ 	.short	0x0010
        /*0044*/ 	.byte	0x00, 0xf0, 0x11, 0x00


	//----- nvinfo : EIATTR_KPARAM_INFO
	.align		4
.L_15:
        /*0048*/ 	.byte	0x04, 0x17
        /*004a*/ 	.short	(.L_17 - .L_16)
.L_16:
        /*004c*/ 	.word	0x00000000
        /*0050*/ 	.short	0x0001
        /*0052*/ 	.short	0x0008
        /*0054*/ 	.byte	0x00, 0xf5, 0x21, 0x00


	//----- nvinfo : EIATTR_KPARAM_INFO
	.align		4
.L_17:
        /*0058*/ 	.byte	0x04, 0x17
        /*005a*/ 	.short	(.L_19 - .L_18)
.L_18:
        /*005c*/ 	.word	0x00000000
        /*0060*/ 	.short	0x0000
        /*0062*/ 	.short	0x0000
        /*0064*/ 	.byte	0x00, 0xf5, 0x21, 0x00


	//----- nvinfo : EIATTR_SPARSE_MMA_MASK
	.align		4
.L_19:
        /*0068*/ 	.byte	0x03, 0x50
        /*006a*/ 	.short	0x0000


	//----- nvinfo : EIATTR_MAXREG_COUNT
	.align		4
        /*006c*/ 	.byte	0x03, 0x1b
        /*006e*/ 	.short	0x00ff


	//----- nvinfo : EIATTR_MERCURY_ISA_VERSION
	.align		4
        /*0070*/ 	.byte	0x03, 0x5f
        /*0072*/ 	.short	0x0101


	//----- nvinfo : EIATTR_VRC_CTA_INIT_COUNT
	.align		4
        /*0074*/ 	.byte	0x02, 0x4a
	.zero		1
	.zero		1


	//----- nvinfo : EIATTR_EXIT_INSTR_OFFSETS
	.align		4
        /*0078*/ 	.byte	0x04, 0x1c
        /*007a*/ 	.short	(.L_21 - .L_20)


	//   ....[0]....
.L_20:
        /*007c*/ 	.word	0x00000120


	//   ....[1]....
        /*0080*/ 	.word	0x00000230


	//   ....[2]....
        /*0084*/ 	.word	0x000002b0


	//   ....[3]....
        /*0088*/ 	.word	0x00000350


	//   ....[4]....
        /*008c*/ 	.word	0x000003e0


	//----- nvinfo : EIATTR_CRS_STACK_SIZE
	.align		4
.L_21:
        /*0090*/ 	.byte	0x04, 0x1e
        /*0092*/ 	.short	(.L_23 - .L_22)
.L_22:
        /*0094*/ 	.word	0x00000000


	//----- nvinfo : EIATTR_CBANK_PARAM_SIZE
	.align		4
.L_23:
        /*0098*/ 	.byte	0x03, 0x19
        /*009a*/ 	.short	0x0020


	//----- nvinfo : EIATTR_PARAM_CBANK
	.align		4
        /*009c*/ 	.byte	0x04, 0x0a
        /*009e*/ 	.short	(.L_25 - .L_24)
	.align		4
.L_24:
        /*00a0*/ 	.word	index@(.nv.constant0.dt_x_real)
        /*00a4*/ 	.short	0x0380
        /*00a6*/ 	.short	0x0020


	//----- nvinfo : EIATTR_SW_WAR
	.align		4
.L_25:
        /*00a8*/ 	.byte	0x04, 0x36
        /*00aa*/ 	.short	(.L_27 - .L_26)
.L_26:
        /*00ac*/ 	.word	0x00000008
.L_27:


//--------------------- .nv.callgraph             --------------------------
	.section	.nv.callgraph,"",@"SHT_CUDA_CALLGRAPH"
	.align	4
	.sectionentsize	8
	.align		4
        /*0000*/ 	.word	0x00000000
	.align		4
        /*0004*/ 	.word	0xffffffff
	.align		4
        /*0008*/ 	.word	0x00000000
	.align		4
        /*000c*/ 	.word	0xfffffffe
	.align		4
        /*0010*/ 	.word	0x00000000
	.align		4
        /*0014*/ 	.word	0xfffffffd
	.align		4
        /*0018*/ 	.word	0x00000000
	.align		4
        /*001c*/ 	.word	0xfffffffc


//--------------------- .text.dt_x_real           --------------------------
	.section	.text.dt_x_real,"ax",@progbits
	.align	128
        .global         dt_x_real
        .type           dt_x_real,@function
        .size           dt_x_real,(.L_x_4 - dt_x_real)
        .other          dt_x_real,@"STO_CUDA_ENTRY STV_DEFAULT"
dt_x_real:
.text.dt_x_real:
[----:B------:R-:W-:Y:S01]  /*0000*/  LDC R1, c[0x0][0x37c] ;  /* 0x0000df00ff017b82 */ /* 0x000fe20000000800 */
[----:B------:R-:W0:Y:S07]  /*0010*/  S2R R0, SR_TID.Y ;  /* 0x0000000000007919 */ /* 0x000e2e0000002200 */
[----:B------:R-:W1:Y:S01]  /*0020*/  LDC R3, c[0x0][0x360] ;  /* 0x0000d800ff037b82 */ /* 0x000e620000000800 */
[----:B------:R-:W2:Y:S01]  /*0030*/  LDCU.64 UR8, c[0x0][0x390] ;  /* 0x00007200ff0877ac */ /* 0x000ea20008000a00 */
[----:B------:R-:W1:Y:S01]  /*0040*/  S2R R2, SR_TID.X ;  /* 0x0000000000027919 */ /* 0x000e620000002100 */
[----:B------:R-:W3:Y:S01]  /*0050*/  LDCU UR7, c[0x0][0x398] ;  /* 0x00007300ff0777ac */ /* 0x000ee20008000800 */
[----:B------:R-:W4:Y:S04]  /*0060*/  S2R R4, SR_TID.Z ;  /* 0x0000000000047919 */ /* 0x000f280000002300 */
[----:B------:R-:W0:Y:S08]  /*0070*/  S2UR UR5, SR_CTAID.Y ;  /* 0x00000000000579c3 */ /* 0x000e300000002600 */
[----:B------:R-:W0:Y:S08]  /*0080*/  LDC R5, c[0x0][0x364] ;  /* 0x0000d900ff057b82 */ /* 0x000e300000000800 */
[----:B------:R-:W1:Y:S08]  /*0090*/  S2UR UR4, SR_CTAID.X ;  /* 0x00000000000479c3 */ /* 0x000e700000002500 */
[----:B------:R-:W4:Y:S08]  /*00a0*/  S2UR UR6, SR_CTAID.Z ;  /* 0x00000000000679c3 */ /* 0x000f300000002700 */
[----:B------:R-:W4:Y:S01]  /*00b0*/  LDC R7, c[0x0][0x368] ;  /* 0x0000da00ff077b82 */ /* 0x000f220000000800 */
[----:B0-----:R-:W-:-:S05]  /*00c0*/  IMAD R0, R5, UR5, R0 ;  /* 0x0000000505007c24 */ /* 0x001fca000f8e0200 */
[----:B--2---:R-:W-:Y:S01]  /*00d0*/  ISETP.GE.U32.AND P0, PT, R0, UR9, PT ;  /* 0x0000000900007c0c */ /* 0x004fe2000bf06070 */
[----:B-1----:R-:W-:-:S05]  /*00e0*/  IMAD R2, R3, UR4, R2 ;  /* 0x0000000403027c24 */ /* 0x002fca000f8e0202 */
[----:B------:R-:W-:Y:S01]  /*00f0*/  ISETP.GE.U32.OR P0, PT, R2, UR8, P0 ;  /* 0x0000000802007c0c */ /* 0x000fe20008706470 */
[----:B----4-:R-:W-:-:S05]  /*0100*/  IMAD R3, R7, UR6, R4 ;  /* 0x0000000607037c24 */ /* 0x010fca000f8e0204 */
[----:B---3--:R-:W-:-:S13]  /*0110*/  ISETP.GE.U32.OR P0, PT, R3, UR7, P0 ;  /* 0x0000000703007c0c */ /* 0x008fda0008706470 */
[----:B------:R-:W-:Y:S05]  /*0120*/  @P0 EXIT ;  /* 0x000000000000094d */ /* 0x000fea0003800000 */
[----:B------:R-:W-:Y:S01]  /*0130*/  ISETP.NE.AND P0, PT, R2, RZ, PT ;  /* 0x000000ff0200720c */ /* 0x000fe20003f05270 */
[----:B------:R-:W-:Y:S01]  /*0140*/  IMAD R3, R3, UR9, R0 ;  /* 0x0000000903037c24 */ /* 0x000fe2000f8e0200 */
[----:B------:R-:W0:Y:S03]  /*0150*/  LDCU.64 UR6, c[0x0][0x358] ;  /* 0x00006b00ff0677ac */ /* 0x000e260008000a00 */
[----:B------:R-:W-:-:S08]  /*0160*/  IMAD R0, R3, UR8, R2 ;  /* 0x0000000803007c24 */ /* 0x000fd0000f8e0202 */
[----:B------:R-:W-:Y:S05]  /*0170*/  @P0 BRA `(.L_x_0) ;  /* 0x0000000000500947 */ /* 0x000fea0003800000 */
[----:B------:R-:W1:Y:S02]  /*0180*/  LDCU UR4, c[0x0][0x39c] ;  /* 0x00007380ff0477ac */ /* 0x000e640008000800 */
[----:B-1----:R-:W-:-:S09]  /*0190*/  UISETP.NE.AND UP0, UPT, UR4, URZ, UPT ;  /* 0x000000ff0400728c */ /* 0x002fd2000bf05270 */
[----:B------:R-:W-:Y:S05]  /*01a0*/  BRA.U !UP0, `(.L_x_1) ;  /* 0x0000000108247547 */ /* 0x000fea000b800000 */
[----:B------:R-:W1:Y:S08]  /*01b0*/  LDC.64 R2, c[0x0][0x388] ;  /* 0x0000e200ff027b82 */ /* 0x000e700000000a00 */
[----:B------:R-:W2:Y:S01]  /*01c0*/  LDC.64 R4, c[0x0][0x380] ;  /* 0x0000e000ff047b82 */ /* 0x000ea20000000a00 */
[----:B-1----:R-:W-:-:S05]  /*01d0*/  IMAD.WIDE.U32 R2, R0, 0x4, R2 ;  /* 0x0000000400027825 */ /* 0x002fca00078e0002 */
[----:B0-----:R-:W3:Y:S04]  /*01e0*/  LDG.E R6, desc[UR6][R2.64] ;  /* 0x0000000602067981 */ /* 0x001ee8000c1e1900 */
[----:B------:R-:W3:Y:S01]  /*01f0*/  LDG.E R7, desc[UR6][R2.64+0x4] ;  /* 0x0000040602077981 */ /* 0x000ee2000c1e1900 */
[----:B--2---:R-:W-:-:S04]  /*0200*/  IMAD.WIDE.U32 R4, R0, 0x4, R4 ;  /* 0x0000000400047825 */ /* 0x004fc800078e0004 */
[----:B---3--:R-:W-:-:S05]  /*0210*/  FADD R7, R6, -R7 ;  /* 0x8000000706077221 */ /* 0x008fca0000000000 */
[----:B------:R-:W-:Y:S01]  /*0220*/  STG.E desc[UR6][R4.64], R7 ;  /* 0x0000000704007986 */ /* 0x000fe2000c101906 */
[----:B------:R-:W-:Y:S05]  /*0230*/  EXIT ;  /* 0x000000000000794d */ /* 0x000fea0003800000 */
.L_x_1:
[----:B------:R-:W1:Y:S08]  /*0240*/  LDC.64 R2, c[0x0][0x388] ;  /* 0x0000e200ff027b82 */ /* 0x000e700000000a00 */
[----:B------:R-:W2:Y:S01]  /*0250*/  LDC.64 R4, c[0x0][0x380] ;  /* 0x0000e000ff047b82 */ /* 0x000ea20000000a00 */
[----:B-1----:R-:W-:-:S06]  /*0260*/  IMAD.WIDE.U32 R2, R0, 0x4, R2 ;  /* 0x0000000400027825 */ /* 0x002fcc00078e0002 */
[----:B0-----:R-:W3:Y:S01]  /*0270*/  LDG.E R2, desc[UR6][R2.64+0x4] ;  /* 0x0000040602027981 */ /* 0x001ee2000c1e1900 */
[----:B--2---:R-:W-:-:S04]  /*0280*/  IMAD.WIDE.U32 R4, R0, 0x4, R4 ;  /* 0x0000000400047825 */ /* 0x004fc800078e0004 */
[----:B---3--:R-:W-:-:S05]  /*0290*/  FADD R7, -R2, -RZ ;  /* 0x800000ff02077221 */ /* 0x008fca0000000100 */
[----:B------:R-:W-:Y:S01]  /*02a0*/  STG.E desc[UR6][R4.64], R7 ;  /* 0x0000000704007986 */ /* 0x000fe2000c101906 */
[----:B------:R-:W-:Y:S05]  /*02b0*/  EXIT ;  /* 0x000000000000794d */ /* 0x000fea0003800000 */
.L_x_0:
[----:B------:R-:W-:-:S06]  /*02c0*/  UIADD3 UR4, UPT, UPT, UR8, -0x1, URZ ;  /* 0xffffffff08047890 */ /* 0x000fcc000fffe0ff */
[----:B------:R-:W-:-:S13]  /*02d0*/  ISETP.NE.AND P0, PT, R2, UR4, PT ;  /* 0x0000000402007c0c */ /* 0x000fda000bf05270 */
[----:B------:R-:W-:Y:S05]  /*02e0*/  @P0 BRA `(.L_x_2) ;  /* 0x00000000001c0947 */ /* 0x000fea0003800000 */
[----:B------:R-:W1:Y:S08]  /*02f0*/  LDC.64 R2, c[0x0][0x388] ;  /* 0x0000e200ff027b82 */ /* 0x000e700000000a00 */
[----:B------:R-:W2:Y:S01]  /*0300*/  LDC.64 R4, c[0x0][0x380] ;  /* 0x0000e000ff047b82 */ /* 0x000ea20000000a00 */
[----:B-1----:R-:W-:-:S06]  /*0310*/  IMAD.WIDE.U32 R2, R0, 0x4, R2 ;  /* 0x0000000400027825 */ /* 0x002fcc00078e0002 */
[----:B0-----:R-:W3:Y:S01]  /*0320*/  LDG.E R3, desc[UR6][R2.64] ;  /* 0x0000000602037981 */ /* 0x001ee2000c1e1900 */
[----:B--2---:R-:W-:-:S05]  /*0330*/  IMAD.WIDE.U32 R4, R0, 0x4, R4 ;  /* 0x0000000400047825 */ /* 0x004fca00078e0004 */
[----:B---3--:R-:W-:Y:S01]  /*0340*/  STG.E desc[UR6][R4.64], R3 ;  /* 0x0000000304007986 */ /* 0x008fe2000c101906 */
[----:B------:R-:W-:Y:S05]  /*0350*/  EXIT ;  /* 0x000000000000794d */ /* 0x000fea0003800000 */
.L_x_2:
        /* <DEDUP_REMOVED lines=9> */
.L_x_3:
[----:B------:R-:W-:-:S00]  /*03f0*/  BRA `(.L_x_3) ;  /* 0xfffffffc00fc7947 */ /* 0x000fc0000383ffff */
[----:B------:R-:W-:-:S00]  /*0400*/  NOP ;  /* 0x0000000000007918 */ /* 0x000fc00000000000 */
[----:B------:R-:W-:-:S00]  /*0410*/  NOP ;  /* 0x0000000000007918 */ /* 0x000fc00000000000 */
[----:B------:R-:W-:-:S00]  /*0420*/  NOP ;  /* 0x0000000000007918 */ /* 0x000fc00000000000 */
[----:B------:R-:W-:-:S00]  /*0430*/  NOP ;  /* 0x0000000000007918 */ /* 0x000fc00000000000 */
[----:B------:R-:W-:-:S00]  /*0440*/  NOP ;  /* 0x0000000000007918 */ /* 0x000fc00000000000 */
[----:B------:R-:W-:-:S00]  /*0450*/  NOP ;  /* 0x0000000000007918 */ /* 0x000fc00000000000 */
[----:B------:R-:W-:-:S00]  /*0460*/  NOP ;  /* 0x0000000000007918 */ /* 0x000fc00000000000 */
[----:B------:R-:W-:-:S00]  /*0470*/  NOP ;  /* 0x0000000000007918 */ /* 0x000fc00000000000 */
.L_x_4:


//--------------------- .nv.shared.reserved.0     --------------------------
	.section	.nv.shared.reserved.0,"aw",@nobits
	.weak		__nv_reservedSMEM_offset_0_alias
	.size		__nv_reservedSMEM_offset_0_alias, 0, 64
	.other		__nv_reservedSMEM_offset_0_alias,@"STO_CUDA_RESERVED_SHARED STV_DEFAULT"
__nv_reservedSMEM_offset_0_alias:
	.zero		0
	.zero		64


//--------------------- .nv.constant0.dt_x_real   --------------------------
	.section	.nv.constant0.dt_x_real,"a",@progbits
	.sectionflags	@""
	.align	4
.nv.constant0.dt_x_real:
	.zero		928


//--------------------- SYMBOLS --------------------------

	.type		.nv.reservedSmem.offset0,@object
	.size		.nv.reservedSmem.offset0,0x4
